//
// Generated by NVIDIA NVVM Compiler
//
// Compiler Build ID: CL-36424714
// Cuda compilation tools, release 13.0, V13.0.88
// Based on NVVM 20.0.0
//

.version 9.0
.target sm_100
.address_size 64


.entry _Z8mxvNaiveiiiPKfS0_Pf(
	.param .u32 _Z8mxvNaiveiiiPKfS0_Pf_param_0,
	.param .u32 _Z8mxvNaiveiiiPKfS0_Pf_param_1,
	.param .u32 _Z8mxvNaiveiiiPKfS0_Pf_param_2,
	.param .u64 .ptr .align 1 _Z8mxvNaiveiiiPKfS0_Pf_param_3,
	.param .u64 .ptr .align 1 _Z8mxvNaiveiiiPKfS0_Pf_param_4,
	.param .u64 .ptr .align 1 _Z8mxvNaiveiiiPKfS0_Pf_param_5
)
{
	.reg .pred 	%p<11>;
	.reg .b32 	%r<39>;
	.reg .b32 	%f<112>;
	.reg .b64 	%rd<31>;

	ld.param.u32 	%r25, [_Z8mxvNaiveiiiPKfS0_Pf_param_0];
	ld.param.u32 	%r23, [_Z8mxvNaiveiiiPKfS0_Pf_param_1];
	ld.param.u32 	%r24, [_Z8mxvNaiveiiiPKfS0_Pf_param_2];
	ld.param.u64 	%rd11, [_Z8mxvNaiveiiiPKfS0_Pf_param_3];
	ld.param.u64 	%rd12, [_Z8mxvNaiveiiiPKfS0_Pf_param_4];
	ld.param.u64 	%rd10, [_Z8mxvNaiveiiiPKfS0_Pf_param_5];
	cvta.to.global.u64 	%rd1, %rd12;
	cvta.to.global.u64 	%rd2, %rd11;
	mov.u32 	%r26, %tid.x;
	mov.u32 	%r27, %ctaid.x;
	mov.u32 	%r28, %ntid.x;
	mad.lo.s32 	%r1, %r27, %r28, %r26;
	setp.ge.s32 	%p1, %r1, %r25;
	@%p1 bra 	$L__BB0_15;
	setp.lt.s32 	%p2, %r23, 1;
	mov.f32 	%f111, 0f00000000;
	@%p2 bra 	$L__BB0_14;
	mul.lo.s32 	%r2, %r24, %r1;
	and.b32  	%r3, %r23, 15;
	setp.lt.u32 	%p3, %r23, 16;
	mov.f32 	%f111, 0f00000000;
	mov.b32 	%r35, 0;
	@%p3 bra 	$L__BB0_5;
	and.b32  	%r35, %r23, 2147483632;
	neg.s32 	%r33, %r35;
	add.s64 	%rd3, %rd2, 32;
	add.s64 	%rd29, %rd1, 32;
	mov.f32 	%f111, 0f00000000;
	mov.u32 	%r32, %r2;
$L__BB0_4:
	.pragma "nounroll";
	mul.wide.s32 	%rd13, %r32, 4;
	add.s64 	%rd14, %rd3, %rd13;
	ld.global.f32 	%f18, [%rd14+-32];
	ld.global.f32 	%f19, [%rd29+-32];
	fma.rn.f32 	%f20, %f18, %f19, %f111;
	ld.global.f32 	%f21, [%rd14+-28];
	ld.global.f32 	%f22, [%rd29+-28];
	fma.rn.f32 	%f23, %f21, %f22, %f20;
	ld.global.f32 	%f24, [%rd14+-24];
	ld.global.f32 	%f25, [%rd29+-24];
	fma.rn.f32 	%f26, %f24, %f25, %f23;
	ld.global.f32 	%f27, [%rd14+-20];
	ld.global.f32 	%f28, [%rd29+-20];
	fma.rn.f32 	%f29, %f27, %f28, %f26;
	ld.global.f32 	%f30, [%rd14+-16];
	ld.global.f32 	%f31, [%rd29+-16];
	fma.rn.f32 	%f32, %f30, %f31, %f29;
	ld.global.f32 	%f33, [%rd14+-12];
	ld.global.f32 	%f34, [%rd29+-12];
	fma.rn.f32 	%f35, %f33, %f34, %f32;
	ld.global.f32 	%f36, [%rd14+-8];
	ld.global.f32 	%f37, [%rd29+-8];
	fma.rn.f32 	%f38, %f36, %f37, %f35;
	ld.global.f32 	%f39, [%rd14+-4];
	ld.global.f32 	%f40, [%rd29+-4];
	fma.rn.f32 	%f41, %f39, %f40, %f38;
	ld.global.f32 	%f42, [%rd14];
	ld.global.f32 	%f43, [%rd29];
	fma.rn.f32 	%f44, %f42, %f43, %f41;
	ld.global.f32 	%f45, [%rd14+4];
	ld.global.f32 	%f46, [%rd29+4];
	fma.rn.f32 	%f47, %f45, %f46, %f44;
	ld.global.f32 	%f48, [%rd14+8];
	ld.global.f32 	%f49, [%rd29+8];
	fma.rn.f32 	%f50, %f48, %f49, %f47;
	ld.global.f32 	%f51, [%rd14+12];
	ld.global.f32 	%f52, [%rd29+12];
	fma.rn.f32 	%f53, %f51, %f52, %f50;
	ld.global.f32 	%f54, [%rd14+16];
	ld.global.f32 	%f55, [%rd29+16];
	fma.rn.f32 	%f56, %f54, %f55, %f53;
	ld.global.f32 	%f57, [%rd14+20];
	ld.global.f32 	%f58, [%rd29+20];
	fma.rn.f32 	%f59, %f57, %f58, %f56;
	ld.global.f32 	%f60, [%rd14+24];
	ld.global.f32 	%f61, [%rd29+24];
	fma.rn.f32 	%f62, %f60, %f61, %f59;
	ld.global.f32 	%f63, [%rd14+28];
	ld.global.f32 	%f64, [%rd29+28];
	fma.rn.f32 	%f111, %f63, %f64, %f62;
	add.s32 	%r33, %r33, 16;
	add.s32 	%r32, %r32, 16;
	add.s64 	%rd29, %rd29, 64;
	setp.ne.s32 	%p4, %r33, 0;
	@%p4 bra 	$L__BB0_4;
$L__BB0_5:
	setp.eq.s32 	%p5, %r3, 0;
	@%p5 bra 	$L__BB0_14;
	and.b32  	%r11, %r23, 7;
	setp.lt.u32 	%p6, %r3, 8;
	@%p6 bra 	$L__BB0_8;
	add.s32 	%r30, %r35, %r2;
	mul.wide.s32 	%rd15, %r30, 4;
	add.s64 	%rd16, %rd2, %rd15;
	ld.global.f32 	%f66, [%rd16];
	mul.wide.u32 	%rd17, %r35, 4;
	add.s64 	%rd18, %rd1, %rd17;
	ld.global.f32 	%f67, [%rd18];
	fma.rn.f32 	%f68, %f66, %f67, %f111;
	ld.global.f32 	%f69, [%rd16+4];
	ld.global.f32 	%f70, [%rd18+4];
	fma.rn.f32 	%f71, %f69, %f70, %f68;
	ld.global.f32 	%f72, [%rd16+8];
	ld.global.f32 	%f73, [%rd18+8];
	fma.rn.f32 	%f74, %f72, %f73, %f71;
	ld.global.f32 	%f75, [%rd16+12];
	ld.global.f32 	%f76, [%rd18+12];
	fma.rn.f32 	%f77, %f75, %f76, %f74;
	ld.global.f32 	%f78, [%rd16+16];
	ld.global.f32 	%f79, [%rd18+16];
	fma.rn.f32 	%f80, %f78, %f79, %f77;
	ld.global.f32 	%f81, [%rd16+20];
	ld.global.f32 	%f82, [%rd18+20];
	fma.rn.f32 	%f83, %f81, %f82, %f80;
	ld.global.f32 	%f84, [%rd16+24];
	ld.global.f32 	%f85, [%rd18+24];
	fma.rn.f32 	%f86, %f84, %f85, %f83;
	ld.global.f32 	%f87, [%rd16+28];
	ld.global.f32 	%f88, [%rd18+28];
	fma.rn.f32 	%f111, %f87, %f88, %f86;
	add.s32 	%r35, %r35, 8;
$L__BB0_8:
	setp.eq.s32 	%p7, %r11, 0;
	@%p7 bra 	$L__BB0_14;
	and.b32  	%r14, %r23, 3;
	setp.lt.u32 	%p8, %r11, 4;
	@%p8 bra 	$L__BB0_11;
	add.s32 	%r31, %r35, %r2;
	mul.wide.s32 	%rd19, %r31, 4;
	add.s64 	%rd20, %rd2, %rd19;
	ld.global.f32 	%f90, [%rd20];
	mul.wide.u32 	%rd21, %r35, 4;
	add.s64 	%rd22, %rd1, %rd21;
	ld.global.f32 	%f91, [%rd22];
	fma.rn.f32 	%f92, %f90, %f91, %f111;
	ld.global.f32 	%f93, [%rd20+4];
	ld.global.f32 	%f94, [%rd22+4];
	fma.rn.f32 	%f95, %f93, %f94, %f92;
	ld.global.f32 	%f96, [%rd20+8];
	ld.global.f32 	%f97, [%rd22+8];
	fma.rn.f32 	%f98, %f96, %f97, %f95;
	ld.global.f32 	%f99, [%rd20+12];
	ld.global.f32 	%f100, [%rd22+12];
	fma.rn.f32 	%f111, %f99, %f100, %f98;
	add.s32 	%r35, %r35, 4;
$L__BB0_11:
	setp.eq.s32 	%p9, %r14, 0;
	@%p9 bra 	$L__BB0_14;
	mul.wide.u32 	%rd23, %r35, 4;
	add.s64 	%rd30, %rd1, %rd23;
	add.s32 	%r38, %r35, %r2;
	neg.s32 	%r37, %r14;
$L__BB0_13:
	.pragma "nounroll";
	mul.wide.s32 	%rd24, %r38, 4;
	add.s64 	%rd25, %rd2, %rd24;
	ld.global.f32 	%f101, [%rd25];
	ld.global.f32 	%f102, [%rd30];
	fma.rn.f32 	%f111, %f101, %f102, %f111;
	add.s64 	%rd30, %rd30, 4;
	add.s32 	%r38, %r38, 1;
	add.s32 	%r37, %r37, 1;
	setp.ne.s32 	%p10, %r37, 0;
	@%p10 bra 	$L__BB0_13;
$L__BB0_14:
	cvta.to.global.u64 	%rd26, %rd10;
	mul.wide.s32 	%rd27, %r1, 4;
	add.s64 	%rd28, %rd26, %rd27;
	st.global.f32 	[%rd28], %f111;
$L__BB0_15:
	ret;

}


// ===== COMPILED SASS (sm_100) =====

	.target	sm_100

	.elftype	@"ET_EXEC"


//--------------------- .note.nv.tkinfo           --------------------------
	.section	.note.nv.tkinfo,"",@"SHT_NOTE"
	.sectionflags	@"SHF_NOTE_NV_TKINFO"
	.tkinfo
        /*0018*/ 	.word	0x00000002
        /*0030*/ 	.string	""
        /*0030*/ 	.string	"ptxas"
        /*0030*/ 	.string	"Cuda compilation tools, release 13.0, V13.0.88"
        /*0030*/ 	.string	"Build cuda_13.0.r13.0/compiler.36424714_0"
        /*0030*/ 	.string	"-arch sm_100 -m 64 "



//--------------------- .note.nv.cuinfo           --------------------------
	.section	.note.nv.cuinfo,"",@"SHT_NOTE"
	.sectionflags	@"SHF_NOTE_NV_CUINFO"
        /*0018*/ 	.short	0x0002
        /*001a*/ 	.short	0x0064
        /*001c*/ 	.short	0x0082
	.zero		2


//--------------------- .nv.info                  --------------------------
	.section	.nv.info,"",@"SHT_CUDA_INFO"
	.align	4


	//----- nvinfo : EIATTR_REGCOUNT
	.align		4
        /*0000*/ 	.byte	0x04, 0x2f
        /*0002*/ 	.short	(.L_1 - .L_0)
	.align		4
.L_0:
        /*0004*/ 	.word	index@(_Z8mxvNaiveiiiPKfS0_Pf)
        /*0008*/ 	.word	0x0000001e


	//----- nvinfo : EIATTR_FRAME_SIZE
	.align		4
.L_1:
        /*000c*/ 	.byte	0x04, 0x11
        /*000e*/ 	.short	(.L_3 - .L_2)
	.align		4
.L_2:
        /*0010*/ 	.word	index@(_Z8mxvNaiveiiiPKfS0_Pf)
        /*0014*/ 	.word	0x00000000


	//----- nvinfo : EIATTR_MIN_STACK_SIZE
	.align		4
.L_3:
        /*0018*/ 	.byte	0x04, 0x12
        /*001a*/ 	.short	(.L_5 - .L_4)
	.align		4
.L_4:
        /*001c*/ 	.word	index@(_Z8mxvNaiveiiiPKfS0_Pf)
        /*0020*/ 	.word	0x00000000
.L_5:


//--------------------- .nv.compat                --------------------------
	.section	.nv.compat,"",@"SHT_CUDA_COMPAT_INFO"
	.align	4
        /*0000*/ 	.byte	0x02, 0x09, 0x00, 0x00, 0x02, 0x02, 0x01, 0x00, 0x02, 0x05, 0x05, 0x00, 0x03, 0x07, 0x01, 0x01
        /*0010*/ 	.byte	0x02, 0x03, 0x00, 0x00, 0x02, 0x06, 0x01, 0x00, 0x04, 0x0b, 0x08, 0x00, 0x09, 0x00, 0x00, 0x00
        /*0020*/ 	.byte	0x00, 0x00, 0x00, 0x00


//--------------------- .nv.info._Z8mxvNaiveiiiPKfS0_Pf --------------------------
	.section	.nv.info._Z8mxvNaiveiiiPKfS0_Pf,"",@"SHT_CUDA_INFO"
	.sectionflags	@""
	.align	4


	//----- nvinfo : EIATTR_CUDA_API_VERSION
	.align		4
        /*0000*/ 	.byte	0x04, 0x37
        /*0002*/ 	.short	(.L_7 - .L_6)
.L_6:
        /*0004*/ 	.word	0x00000082


	//----- nvinfo : EIATTR_KPARAM_INFO
	.align		4
.L_7:
        /*0008*/ 	.byte	0x04, 0x17
        /*000a*/ 	.short	(.L_9 - .L_8)
.L_8:
        /*000c*/ 	.word	0x00000000
        /*0010*/ 	.short	0x0005
        /*0012*/ 	.short	0x0020
        /*0014*/ 	.byte	0x00, 0xf5, 0x21, 0x00


	//----- nvinfo : EIATTR_KPARAM_INFO
	.align		4
.L_9:
        /*0018*/ 	.byte	0x04, 0x17
        /*001a*/ 	.short	(.L_11 - .L_10)
.L_10:
        /*001c*/ 	.word	0x00000000
        /*0020*/ 	.short	0x0004
        /*0022*/ 	.short	0x0018
        /*0024*/ 	.byte	0x00, 0xf5, 0x21, 0x00


	//----- nvinfo : EIATTR_KPARAM_INFO
	.align		4
.L_11:
        /*0028*/ 	.byte	0x04, 0x17
        /*002a*/ 	.short	(.L_13 - .L_12)
.L_12:
        /*002c*/ 	.word	0x00000000
        /*0030*/ 	.short	0x0003
        /*0032*/ 	.short	0x0010
        /*0034*/ 	.byte	0x00, 0xf5, 0x21, 0x00


	//----- nvinfo : EIATTR_KPARAM_INFO
	.align		4
.L_13:
        /*0038*/ 	.byte	0x04, 0x17
        /*003a*/ 	.short	(.L_15 - .L_14)
.L_14:
        /*003c*/ 	.word	0x00000000
        /*0040*/ 	.short	0x0002
        /*0042*/ 	.short	0x0008
        /*0044*/ 	.byte	0x00, 0xf0, 0x11, 0x00


	//----- nvinfo : EIATTR_KPARAM_INFO
	.align		4
.L_15:
        /*0048*/ 	.byte	0x04, 0x17
        /*004a*/ 	.short	(.L_17 - .L_16)
.L_16:
        /*004c*/ 	.word	0x00000000
        /*0050*/ 	.short	0x0001
        /*0052*/ 	.short	0x0004
        /*0054*/ 	.byte	0x00, 0xf0, 0x11, 0x00


	//----- nvinfo : EIATTR_KPARAM_INFO
	.align		4
.L_17:
        /*0058*/ 	.byte	0x04, 0x17
        /*005a*/ 	.short	(.L_19 - .L_18)
.L_18:
        /*005c*/ 	.word	0x00000000
        /*0060*/ 	.short	0x0000
        /*0062*/ 	.short	0x0000
        /*0064*/ 	.byte	0x00, 0xf0, 0x11, 0x00


	//----- nvinfo : EIATTR_SPARSE_MMA_MASK
	.align		4
.L_19:
        /*0068*/ 	.byte	0x03, 0x50
        /*006a*/ 	.short	0x0000


	//----- nvinfo : EIATTR_MAXREG_COUNT
	.align		4
        /*006c*/ 	.byte	0x03, 0x1b
        /*006e*/ 	.short	0x00ff


	//----- nvinfo : EIATTR_MERCURY_ISA_VERSION
	.align		4
        /*0070*/ 	.byte	0x03, 0x5f
        /*0072*/ 	.short	0x0101


	//----- nvinfo : EIATTR_VRC_CTA_INIT_COUNT
	.align		4
        /*0074*/ 	.byte	0x02, 0x4a
	.zero		1
	.zero		1


	//----- nvinfo : EIATTR_EXIT_INSTR_OFFSETS
	.align		4
        /*0078*/ 	.byte	0x04, 0x1c
        /*007a*/ 	.short	(.L_21 - .L_20)


	//   ....[0]....
.L_20:
        /*007c*/ 	.word	0x00000070


	//   ....[1]....
        /*0080*/ 	.word	0x00000aa0


	//----- nvinfo : EIATTR_CBANK_PARAM_SIZE
	.align		4
.L_21:
        /*0084*/ 	.byte	0x03, 0x19
        /*0086*/ 	.short	0x0028


	//----- nvinfo : EIATTR_PARAM_CBANK
	.align		4
        /*0088*/ 	.byte	0x04, 0x0a
        /*008a*/ 	.short	(.L_23 - .L_22)
	.align		4
.L_22:
        /*008c*/ 	.word	index@(.nv.constant0._Z8mxvNaiveiiiPKfS0_Pf)
        /*0090*/ 	.short	0x0380
        /*0092*/ 	.short	0x0028


	//----- nvinfo : EIATTR_SW_WAR
	.align		4
.L_23:
        /*0094*/ 	.byte	0x04, 0x36
        /*0096*/ 	.short	(.L_25 - .L_24)
.L_24:
        /*0098*/ 	.word	0x00000008
.L_25:


//--------------------- .nv.callgraph             --------------------------
	.section	.nv.callgraph,"",@"SHT_CUDA_CALLGRAPH"
	.align	4
	.sectionentsize	8
	.align		4
        /*0000*/ 	.word	0x00000000
	.align		4
        /*0004*/ 	.word	0xffffffff
	.align		4
        /*0008*/ 	.word	0x00000000
	.align		4
        /*000c*/ 	.word	0xfffffffe
	.align		4
        /*0010*/ 	.word	0x00000000
	.align		4
        /*0014*/ 	.word	0xfffffffd
	.align		4
        /*0018*/ 	.word	0x00000000
	.align		4
        /*001c*/ 	.word	0xfffffffc


//--------------------- .text._Z8mxvNaiveiiiPKfS0_Pf --------------------------
	.section	.text._Z8mxvNaiveiiiPKfS0_Pf,"ax",@progbits
	.align	128
.text._Z8mxvNaiveiiiPKfS0_Pf:
        .type           _Z8mxvNaiveiiiPKfS0_Pf,@function
        .size           _Z8mxvNaiveiiiPKfS0_Pf,(.L_x_7 - _Z8mxvNaiveiiiPKfS0_Pf)
        .other          _Z8mxvNaiveiiiPKfS0_Pf,@"STO_CUDA_ENTRY STV_DEFAULT"
_Z8mxvNaiveiiiPKfS0_Pf:
[----:B------:R-:W-:Y:S01]  /*0000*/  LDC R1, c[0x0][0x37c] ;  /* 0x0000df00ff017b82 */ /* 0x000fe20000000800 */
[----:B------:R-:W0:Y:S07]  /*0010*/  S2R R0, SR_TID.X ;  /* 0x0000000000007919 */ /* 0x000e2e0000002100 */
[----:B------:R-:W0:Y:S01]  /*0020*/  S2UR UR4, SR_CTAID.X ;  /* 0x00000000000479c3 */ /* 0x000e220000002500 */
[----:B------:R-:W1:Y:S07]  /*0030*/  LDCU UR5, c[0x0][0x380] ;  /* 0x00007000ff0577ac */ /* 0x000e6e0008000800 */
[----:B------:R-:W0:Y:S02]  /*0040*/  LDC R3, c[0x0][0x360] ;  /* 0x0000d800ff037b82 */ /* 0x000e240000000800 */
[----:B0-----:R-:W-:-:S05]  /*0050*/  IMAD R0, R3, UR4, R0 ;  /* 0x0000000403007c24 */ /* 0x001fca000f8e0200 */
[----:B-1----:R-:W-:-:S13]  /*0060*/  ISETP.GE.AND P0, PT, R0, UR5, PT ;  /* 0x0000000500007c0c */ /* 0x002fda000bf06270 */
[----:B------:R-:W-:Y:S05]  /*0070*/  @P0 EXIT ;  /* 0x000000000000094d */ /* 0x000fea0003800000 */
[----:B------:R-:W0:Y:S01]  /*0080*/  LDCU UR8, c[0x0][0x384] ;  /* 0x00007080ff0877ac */ /* 0x000e220008000800 */
[----:B------:R-:W-:Y:S01]  /*0090*/  HFMA2 R15, -RZ, RZ, 0, 0 ;  /* 0x00000000ff0f7431 */ /* 0x000fe200000001ff */
[----:B------:R-:W1:Y:S01]  /*00a0*/  LDCU.64 UR16, c[0x0][0x358] ;  /* 0x00006b00ff1077ac */ /* 0x000e620008000a00 */
[----:B0-----:R-:W-:-:S09]  /*00b0*/  UISETP.GE.AND UP0, UPT, UR8, 0x1, UPT ;  /* 0x000000010800788c */ /* 0x001fd2000bf06270 */
[----:B-1----:R-:W-:Y:S05]  /*00c0*/  BRA.U !UP0, `(.L_x_0) ;  /* 0x0000000908687547 */ /* 0x002fea000b800000 */
[----:B------:R-:W0:Y:S01]  /*00d0*/  LDCU UR4, c[0x0][0x388] ;  /* 0x00007100ff0477ac */ /* 0x000e220008000800 */
[----:B------:R-:W-:Y:S02]  /*00e0*/  MOV R15, RZ ;  /* 0x000000ff000f7202 */ /* 0x000fe40000000f00 */
[----:B------:R-:W-:Y:S01]  /*00f0*/  MOV R7, RZ ;  /* 0x000000ff00077202 */ /* 0x000fe20000000f00 */
[----:B------:R-:W-:Y:S02]  /*0100*/  UISETP.GE.U32.AND UP1, UPT, UR8, 0x10, UPT ;  /* 0x000000100800788c */ /* 0x000fe4000bf26070 */
[----:B------:R-:W-:-:S04]  /*0110*/  ULOP3.LUT UR9, UR8, 0xf, URZ, 0xc0, !UPT ;  /* 0x0000000f08097892 */ /* 0x000fc8000f8ec0ff */
[----:B------:R-:W-:Y:S01]  /*0120*/  UISETP.NE.AND UP0, UPT, UR9, URZ, UPT ;  /* 0x000000ff0900728c */ /* 0x000fe2000bf05270 */
[----:B0-----:R-:W-:Y:S02]  /*0130*/  IMAD R8, R0, UR4, RZ ;  /* 0x0000000400087c24 */ /* 0x001fe4000f8e02ff */
[----:B------:R-:W-:Y:S08]  /*0140*/  BRA.U !UP1, `(.L_x_1) ;  /* 0x0000000509147547 */ /* 0x000ff0000b800000 */
[----:B------:R-:W0:Y:S01]  /*0150*/  LDCU.128 UR12, c[0x0][0x390] ;  /* 0x00007200ff0c77ac */ /* 0x000e220008000c00 */
[----:B------:R-:W-:Y:S02]  /*0160*/  MOV R15, RZ ;  /* 0x000000ff000f7202 */ /* 0x000fe40000000f00 */
[----:B------:R-:W-:Y:S01]  /*0170*/  MOV R6, R8 ;  /* 0x0000000800067202 */ /* 0x000fe20000000f00 */
[----:B------:R-:W-:-:S04]  /*0180*/  ULOP3.LUT UR10, UR8, 0x7ffffff0, URZ, 0xc0, !UPT ;  /* 0x7ffffff0080a7892 */ /* 0x000fc8000f8ec0ff */
[----:B------:R-:W-:Y:S02]  /*0190*/  UIADD3 UR11, UPT, UPT, -UR10, URZ, URZ ;  /* 0x000000ff0a0b7290 */ /* 0x000fe4000fffe1ff */
[----:B------:R-:W-:Y:S01]  /*01a0*/  MOV R7, UR10 ;  /* 0x0000000a00077c02 */ /* 0x000fe20008000f00 */
[----:B0-----:R-:W-:Y:S02]  /*01b0*/  UIADD3 UR4, UP2, UPT, UR14, 0x20, URZ ;  /* 0x000000200e047890 */ /* 0x001fe4000ff5e0ff */
[----:B------:R-:W-:Y:S02]  /*01c0*/  UIADD3 UR6, UP1, UPT, UR12, 0x20, URZ ;  /* 0x000000200c067890 */ /* 0x000fe4000ff3e0ff */
[----:B------:R-:W-:Y:S02]  /*01d0*/  UIADD3.X UR5, UPT, UPT, URZ, UR15, URZ, UP2, !UPT ;  /* 0x0000000fff057290 */ /* 0x000fe400097fe4ff */
[----:B------:R-:W-:Y:S01]  /*01e0*/  MOV R2, UR4 ;  /* 0x0000000400027c02 */ /* 0x000fe20008000f00 */
[----:B------:R-:W-:-:S03]  /*01f0*/  UIADD3.X UR7, UPT, UPT, URZ, UR13, URZ, UP1, !UPT ;  /* 0x0000000dff077290 */ /* 0x000fc60008ffe4ff */
[----:B------:R-:W-:-:S09]  /*0200*/  MOV R3, UR5 ;  /* 0x0000000500037c02 */ /* 0x000fd20008000f00 */
.L_x_2:
[----:B------:R-:W-:Y:S01]  /*0210*/  MOV R4, UR6 ;  /* 0x0000000600047c02 */ /* 0x000fe20008000f00 */
[----:B------:R-:W2:Y:S01]  /*0220*/  LDG.E R17, desc[UR16][R2.64+-0x20] ;  /* 0xffffe01002117981 */ /* 0x000ea2000c1e1900 */
[----:B------:R-:W-:-:S03]  /*0230*/  MOV R5, UR7 ;  /* 0x0000000700057c02 */ /* 0x000fc60008000f00 */
[----:B------:R-:W3:Y:S01]  /*0240*/  LDG.E R25, desc[UR16][R2.64+-0x1c] ;  /* 0xffffe41002197981 */ /* 0x000ee2000c1e1900 */
[----:B------:R-:W-:-:S03]  /*0250*/  IMAD.WIDE R4, R6, 0x4, R4 ;  /* 0x0000000406047825 */ /* 0x000fc600078e0204 */
[----:B------:R-:W4:Y:S04]  /*0260*/  LDG.E R19, desc[UR16][R2.64+-0x18] ;  /* 0xffffe81002137981 */ /* 0x000f28000c1e1900 */
[----:B------:R-:W2:Y:S04]  /*0270*/  LDG.E R16, desc[UR16][R4.64+-0x20] ;  /* 0xffffe01004107981 */ /* 0x000ea8000c1e1900 */
[----:B------:R-:W3:Y:S04]  /*0280*/  LDG.E R18, desc[UR16][R4.64+-0x1c] ;  /* 0xffffe41004127981 */ /* 0x000ee8000c1e1900 */
[----:B------:R-:W4:Y:S04]  /*0290*/  LDG.E R20, desc[UR16][R4.64+-0x18] ;  /* 0xffffe81004147981 */ /* 0x000f28000c1e1900 */
[----:B------:R-:W5:Y:S04]  /*02a0*/  LDG.E R22, desc[UR16][R2.64+-0x14] ;  /* 0xffffec1002167981 */ /* 0x000f68000c1e1900 */
        /* <DEDUP_REMOVED lines=8> */
[----:B------:R-:W5:Y:S01]  /*0330*/  LDG.E R14, desc[UR16][R4.64+-0x4] ;  /* 0xfffffc10040e7981 */ /* 0x000f62000c1e1900 */
[----:B--2---:R-:W-:-:S03]  /*0340*/  FFMA R17, R16, R17, R15 ;  /* 0x0000001110117223 */ /* 0x004fc6000000000f */
[----:B------:R-:W2:Y:S04]  /*0350*/  LDG.E R15, desc[UR16][R2.64] ;  /* 0x00000010020f7981 */ /* 0x000ea8000c1e1900 */
[----:B------:R-:W2:Y:S01]  /*0360*/  LDG.E R16, desc[UR16][R4.64] ;  /* 0x0000001004107981 */ /* 0x000ea2000c1e1900 */
[----:B---3--:R-:W-:-:S03]  /*0370*/  FFMA R25, R18, R25, R17 ;  /* 0x0000001912197223 */ /* 0x008fc60000000011 */
[----:B------:R-:W3:Y:S01]  /*0380*/  LDG.E R17, desc[UR16][R2.64+0x4] ;  /* 0x0000041002117981 */ /* 0x000ee2000c1e1900 */
[----:B----4-:R-:W-:-:S03]  /*0390*/  FFMA R26, R20, R19, R25 ;  /* 0x00000013141a7223 */ /* 0x010fc60000000019 */
[----:B------:R-:W3:Y:S04]  /*03a0*/  LDG.E R18, desc[UR16][R4.64+0x4] ;  /* 0x0000041004127981 */ /* 0x000ee8000c1e1900 */
[----:B------:R-:W4:Y:S01]  /*03b0*/  LDG.E R20, desc[UR16][R2.64+0x8] ;  /* 0x0000081002147981 */ /* 0x000f22000c1e1900 */
[----:B-----5:R-:W-:-:S03]  /*03c0*/  FFMA R25, R21, R22, R26 ;  /* 0x0000001615197223 */ /* 0x020fc6000000001a */
[----:B------:R-:W4:Y:S04]  /*03d0*/  LDG.E R19, desc[UR16][R4.64+0x8] ;  /* 0x0000081004137981 */ /* 0x000f28000c1e1900 */
[----:B------:R-:W5:Y:S01]  /*03e0*/  LDG.E R22, desc[UR16][R2.64+0xc] ;  /* 0x00000c1002167981 */ /* 0x000f62000c1e1900 */
[----:B------:R-:W-:-:S03]  /*03f0*/  FFMA R25, R24, R23, R25 ;  /* 0x0000001718197223 */ /* 0x000fc60000000019 */
[----:B------:R-:W5:Y:S04]  /*0400*/  LDG.E R21, desc[UR16][R4.64+0xc] ;  /* 0x00000c1004157981 */ /* 0x000f68000c1e1900 */
[----:B------:R-:W5:Y:S01]  /*0410*/  LDG.E R24, desc[UR16][R2.64+0x10] ;  /* 0x0000101002187981 */ /* 0x000f62000c1e1900 */
[----:B------:R-:W-:-:S03]  /*0420*/  FFMA R25, R10, R9, R25 ;  /* 0x000000090a197223 */ /* 0x000fc60000000019 */
[----:B------:R-:W5:Y:S04]  /*0430*/  LDG.E R23, desc[UR16][R4.64+0x10] ;  /* 0x0000101004177981 */ /* 0x000f68000c1e1900 */
[----:B------:R-:W5:Y:S01]  /*0440*/  LDG.E R10, desc[UR16][R2.64+0x14] ;  /* 0x00001410020a7981 */ /* 0x000f62000c1e1900 */
[----:B------:R-:W-:-:S03]  /*0450*/  FFMA R27, R12, R11, R25 ;  /* 0x0000000b0c1b7223 */ /* 0x000fc60000000019 */
[----:B------:R-:W5:Y:S04]  /*0460*/  LDG.E R9, desc[UR16][R4.64+0x14] ;  /* 0x0000141004097981 */ /* 0x000f68000c1e1900 */
[----:B------:R-:W5:Y:S04]  /*0470*/  LDG.E R11, desc[UR16][R2.64+0x18] ;  /* 0x00001810020b7981 */ /* 0x000f68000c1e1900 */
[----:B------:R-:W5:Y:S04]  /*0480*/  LDG.E R12, desc[UR16][R4.64+0x18] ;  /* 0x00001810040c7981 */ /* 0x000f68000c1e1900 */
[----:B------:R-:W5:Y:S04]  /*0490*/  LDG.E R25, desc[UR16][R4.64+0x1c] ;  /* 0x00001c1004197981 */ /* 0x000f68000c1e1900 */
[----:B------:R0:W5:Y:S01]  /*04a0*/  LDG.E R26, desc[UR16][R2.64+0x1c] ;  /* 0x00001c10021a7981 */ /* 0x000162000c1e1900 */
[----:B------:R-:W-:Y:S01]  /*04b0*/  FFMA R13, R14, R13, R27 ;  /* 0x0000000d0e0d7223 */ /* 0x000fe2000000001b */
[----:B------:R-:W-:-:S04]  /*04c0*/  UIADD3 UR11, UPT, UPT, UR11, 0x10, URZ ;  /* 0x000000100b0b7890 */ /* 0x000fc8000fffe0ff */
[----:B------:R-:W-:Y:S01]  /*04d0*/  UISETP.NE.AND UP1, UPT, UR11, URZ, UPT ;  /* 0x000000ff0b00728c */ /* 0x000fe2000bf25270 */
[----:B0-----:R-:W-:Y:S02]  /*04e0*/  IADD3 R2, P0, PT, R2, 0x40, RZ ;  /* 0x0000004002027810 */ /* 0x001fe40007f1e0ff */
[----:B------:R-:W-:Y:S02]  /*04f0*/  IADD3 R6, PT, PT, R6, 0x10, RZ ;  /* 0x0000001006067810 */ /* 0x000fe40007ffe0ff */
[----:B------:R-:W-:Y:S01]  /*0500*/  IADD3.X R3, PT, PT, RZ, R3, RZ, P0, !PT ;  /* 0x00000003ff037210 */ /* 0x000fe200007fe4ff */
[----:B--2---:R-:W-:-:S04]  /*0510*/  FFMA R13, R16, R15, R13 ;  /* 0x0000000f100d7223 */ /* 0x004fc8000000000d */
[----:B---3--:R-:W-:-:S04]  /*0520*/  FFMA R18, R18, R17, R13 ;  /* 0x0000001112127223 */ /* 0x008fc8000000000d */
[----:B----4-:R-:W-:-:S04]  /*0530*/  FFMA R18, R19, R20, R18 ;  /* 0x0000001413127223 */ /* 0x010fc80000000012 */
[----:B-----5:R-:W-:-:S04]  /*0540*/  FFMA R18, R21, R22, R18 ;  /* 0x0000001615127223 */ /* 0x020fc80000000012 */
[----:B------:R-:W-:-:S04]  /*0550*/  FFMA R18, R23, R24, R18 ;  /* 0x0000001817127223 */ /* 0x000fc80000000012 */
[----:B------:R-:W-:-:S04]  /*0560*/  FFMA R9, R9, R10, R18 ;  /* 0x0000000a09097223 */ /* 0x000fc80000000012 */
[----:B------:R-:W-:-:S04]  /*0570*/  FFMA R12, R12, R11, R9 ;  /* 0x0000000b0c0c7223 */ /* 0x000fc80000000009 */
[----:B------:R-:W-:Y:S01]  /*0580*/  FFMA R15, R25, R26, R12 ;  /* 0x0000001a190f7223 */ /* 0x000fe2000000000c */
[----:B------:R-:W-:Y:S06]  /*0590*/  BRA.U UP1, `(.L_x_2) ;  /* 0xfffffffd011c7547 */ /* 0x000fec000b83ffff */
.L_x_1:
[----:B------:R-:W-:Y:S05]  /*05a0*/  BRA.U !UP0, `(.L_x_0) ;  /* 0x0000000508307547 */ /* 0x000fea000b800000 */
[----:B------:R-:W-:Y:S02]  /*05b0*/  UISETP.GE.U32.AND UP0, UPT, UR9, 0x8, UPT ;  /* 0x000000080900788c */ /* 0x000fe4000bf06070 */
[----:B------:R-:W-:-:S04]  /*05c0*/  ULOP3.LUT UR5, UR8, 0x7, URZ, 0xc0, !UPT ;  /* 0x0000000708057892 */ /* 0x000fc8000f8ec0ff */
[----:B------:R-:W-:-:S03]  /*05d0*/  UISETP.NE.AND UP1, UPT, UR5, URZ, UPT ;  /* 0x000000ff0500728c */ /* 0x000fc6000bf25270 */
[----:B------:R-:W-:Y:S08]  /*05e0*/  BRA.U !UP0, `(.L_x_3) ;  /* 0x0000000108787547 */ /* 0x000ff0000b800000 */
[----:B------:R-:W0:Y:S01]  /*05f0*/  LDC.64 R2, c[0x0][0x390] ;  /* 0x0000e400ff027b82 */ /* 0x000e220000000a00 */
[----:B------:R-:W-:-:S07]  /*0600*/  IADD3 R9, PT, PT, R8, R7, RZ ;  /* 0x0000000708097210 */ /* 0x000fce0007ffe0ff */
[----:B------:R-:W1:Y:S01]  /*0610*/  LDC.64 R4, c[0x0][0x398] ;  /* 0x0000e600ff047b82 */ /* 0x000e620000000a00 */
[----:B0-----:R-:W-:-:S05]  /*0620*/  IMAD.WIDE R2, R9, 0x4, R2 ;  /* 0x0000000409027825 */ /* 0x001fca00078e0202 */
[----:B------:R-:W2:Y:S01]  /*0630*/  LDG.E R10, desc[UR16][R2.64] ;  /* 0x00000010020a7981 */ /* 0x000ea2000c1e1900 */
[----:B-1----:R-:W-:-:S03]  /*0640*/  IMAD.WIDE.U32 R4, R7, 0x4, R4 ;  /* 0x0000000407047825 */ /* 0x002fc600078e0004 */
[----:B------:R-:W3:Y:S04]  /*0650*/  LDG.E R13, desc[UR16][R2.64+0x4] ;  /* 0x00000410020d7981 */ /* 0x000ee8000c1e1900 */
[----:B------:R-:W2:Y:S04]  /*0660*/  LDG.E R11, desc[UR16][R4.64] ;  /* 0x00000010040b7981 */ /* 0x000ea8000c1e1900 */
[----:B------:R-:W3:Y:S04]  /*0670*/  LDG.E R12, desc[UR16][R4.64+0x4] ;  /* 0x00000410040c7981 */ /* 0x000ee8000c1e1900 */
[----:B------:R-:W4:Y:S04]  /*0680*/  LDG.E R17, desc[UR16][R2.64+0x8] ;  /* 0x0000081002117981 */ /* 0x000f28000c1e1900 */
        /* <DEDUP_REMOVED lines=11> */
[----:B------:R-:W-:Y:S01]  /*0740*/  IADD3 R7, PT, PT, R7, 0x8, RZ ;  /* 0x0000000807077810 */ /* 0x000fe20007ffe0ff */
[----:B--2---:R-:W-:-:S04]  /*0750*/  FFMA R10, R10, R11, R15 ;  /* 0x0000000b0a0a7223 */ /* 0x004fc8000000000f */
[----:B---3--:R-:W-:-:S04]  /*0760*/  FFMA R10, R13, R12, R10 ;  /* 0x0000000c0d0a7223 */ /* 0x008fc8000000000a */
[----:B----4-:R-:W-:-:S04]  /*0770*/  FFMA R10, R17, R14, R10 ;  /* 0x0000000e110a7223 */ /* 0x010fc8000000000a */
[----:B-----5:R-:W-:-:S04]  /*0780*/  FFMA R10, R19, R16, R10 ;  /* 0x00000010130a7223 */ /* 0x020fc8000000000a */
[----:B------:R-:W-:-:S04]  /*0790*/  FFMA R10, R21, R18, R10 ;  /* 0x00000012150a7223 */ /* 0x000fc8000000000a */
[----:B------:R-:W-:-:S04]  /*07a0*/  FFMA R23, R23, R20, R10 ;  /* 0x0000001417177223 */ /* 0x000fc8000000000a */
[----:B------:R-:W-:-:S04]  /*07b0*/  FFMA R6, R6, R9, R23 ;  /* 0x0000000906067223 */ /* 0x000fc80000000017 */
[----:B------:R-:W-:-:S07]  /*07c0*/  FFMA R15, R25, R22, R6 ;  /* 0x00000016190f7223 */ /* 0x000fce0000000006 */
.L_x_3:
        /* <DEDUP_REMOVED lines=17> */
[----:B------:R-:W5:Y:S01]  /*08e0*/  LDG.E R14, desc[UR16][R4.64+0xc] ;  /* 0x00000c10040e7981 */ /* 0x000f62000c1e1900 */
[----:B------:R-:W-:Y:S01]  /*08f0*/  IADD3 R7, PT, PT, R7, 0x4, RZ ;  /* 0x0000000407077810 */ /* 0x000fe20007ffe0ff */
[----:B--2---:R-:W-:-:S04]  /*0900*/  FFMA R6, R6, R9, R15 ;  /* 0x0000000906067223 */ /* 0x004fc8000000000f */
[----:B---3--:R-:W-:-:S04]  /*0910*/  FFMA R6, R11, R10, R6 ;  /* 0x0000000a0b067223 */ /* 0x008fc80000000006 */
[----:B----4-:R-:W-:-:S04]  /*0920*/  FFMA R6, R13, R12, R6 ;  /* 0x0000000c0d067223 */ /* 0x010fc80000000006 */
[----:B-----5:R-:W-:-:S07]  /*0930*/  FFMA R15, R17, R14, R6 ;  /* 0x0000000e110f7223 */ /* 0x020fce0000000006 */
.L_x_4:
[----:B------:R-:W-:Y:S05]  /*0940*/  BRA.U !UP1, `(.L_x_0) ;  /* 0x0000000109487547 */ /* 0x000fea000b800000 */
[----:B------:R-:W0:Y:S01]  /*0950*/  LDC.64 R2, c[0x0][0x398] ;  /* 0x0000e600ff027b82 */ /* 0x000e220000000a00 */
[----:B------:R-:W-:-:S07]  /*0960*/  UIADD3 UR4, UPT, UPT, -UR4, URZ, URZ ;  /* 0x000000ff04047290 */ /* 0x000fce000fffe1ff */
[----:B------:R-:W1:Y:S01]  /*0970*/  LDC.64 R10, c[0x0][0x390] ;  /* 0x0000e400ff0a7b82 */ /* 0x000e620000000a00 */
[----:B0-----:R-:W-:Y:S01]  /*0980*/  IMAD.WIDE.U32 R2, R7, 0x4, R2 ;  /* 0x0000000407027825 */ /* 0x001fe200078e0002 */
[----:B------:R-:W-:Y:S02]  /*0990*/  IADD3 R7, PT, PT, R8, R7, RZ ;  /* 0x0000000708077210 */ /* 0x000fe40007ffe0ff */
[----:B------:R-:W-:Y:S02]  /*09a0*/  MOV R6, R2 ;  /* 0x0000000200067202 */ /* 0x000fe40000000f00 */
[----:B------:R-:W-:-:S07]  /*09b0*/  MOV R5, R3 ;  /* 0x0000000300057202 */ /* 0x000fce0000000f00 */
.L_x_5:
[----:B-1----:R-:W-:Y:S01]  /*09c0*/  IMAD.WIDE R2, R7, 0x4, R10 ;  /* 0x0000000407027825 */ /* 0x002fe200078e020a */
[----:B------:R-:W-:-:S05]  /*09d0*/  MOV R4, R6 ;  /* 0x0000000600047202 */ /* 0x000fca0000000f00 */
[----:B------:R-:W2:Y:S04]  /*09e0*/  LDG.E R2, desc[UR16][R2.64] ;  /* 0x0000001002027981 */ /* 0x000ea8000c1e1900 */
[----:B------:R0:W2:Y:S01]  /*09f0*/  LDG.E R4, desc[UR16][R4.64] ;  /* 0x0000001004047981 */ /* 0x0000a2000c1e1900 */
[----:B------:R-:W-:Y:S01]  /*0a00*/  UIADD3 UR4, UPT, UPT, UR4, 0x1, URZ ;  /* 0x0000000104047890 */ /* 0x000fe2000fffe0ff */
[----:B------:R-:W-:Y:S02]  /*0a10*/  IADD3 R6, P0, PT, R6, 0x4, RZ ;  /* 0x0000000406067810 */ /* 0x000fe40007f1e0ff */
[----:B------:R-:W-:Y:S01]  /*0a20*/  IADD3 R7, PT, PT, R7, 0x1, RZ ;  /* 0x0000000107077810 */ /* 0x000fe20007ffe0ff */
[----:B------:R-:W-:Y:S01]  /*0a30*/  UISETP.NE.AND UP0, UPT, UR4, URZ, UPT ;  /* 0x000000ff0400728c */ /* 0x000fe2000bf05270 */
[----:B0-----:R-:W-:Y:S01]  /*0a40*/  IADD3.X R5, PT, PT, RZ, R5, RZ, P0, !PT ;  /* 0x00000005ff057210 */ /* 0x001fe200007fe4ff */
[----:B--2---:R-:W-:-:S07]  /*0a50*/  FFMA R15, R2, R4, R15 ;  /* 0x00000004020f7223 */ /* 0x004fce000000000f */
[----:B------:R-:W-:Y:S05]  /*0a60*/  BRA.U UP0, `(.L_x_5) ;  /* 0xfffffffd00d47547 */ /* 0x000fea000b83ffff */
.L_x_0:
[----:B------:R-:W0:Y:S02]  /*0a70*/  LDC.64 R2, c[0x0][0x3a0] ;  /* 0x0000e800ff027b82 */ /* 0x000e240000000a00 */
[----:B0-----:R-:W-:-:S05]  /*0a80*/  IMAD.WIDE R2, R0, 0x4, R2 ;  /* 0x0000000400027825 */ /* 0x001fca00078e0202 */
[----:B------:R-:W-:Y:S01]  /*0a90*/  STG.E desc[UR16][R2.64], R15 ;  /* 0x0000000f02007986 */ /* 0x000fe2000c101910 */
[----:B------:R-:W-:Y:S05]  /*0aa0*/  EXIT ;  /* 0x000000000000794d */ /* 0x000fea0003800000 */
.L_x_6:
[----:B------:R-:W-:-:S00]  /*0ab0*/  BRA `(.L_x_6) ;  /* 0xfffffffc00fc7947 */ /* 0x000fc0000383ffff */
[----:B------:R-:W-:-:S00]  /*0ac0*/  NOP ;  /* 0x0000000000007918 */ /* 0x000fc00000000000 */
        /* <DEDUP_REMOVED lines=11> */
.L_x_7:


//--------------------- .nv.shared.reserved.0     --------------------------
	.section	.nv.shared.reserved.0,"aw",@nobits
	.weak		__nv_reservedSMEM_offset_0_alias
	.size		__nv_reservedSMEM_offset_0_alias, 0, 64
	.other		__nv_reservedSMEM_offset_0_alias,@"STO_CUDA_RESERVED_SHARED STV_DEFAULT"
__nv_reservedSMEM_offset_0_alias:
	.zero		0
	.zero		64


//--------------------- .nv.constant0._Z8mxvNaiveiiiPKfS0_Pf --------------------------
	.section	.nv.constant0._Z8mxvNaiveiiiPKfS0_Pf,"a",@progbits
	.sectionflags	@""
	.align	4
.nv.constant0._Z8mxvNaiveiiiPKfS0_Pf:
	.zero		936


//--------------------- SYMBOLS --------------------------

	.type		.nv.reservedSmem.offset0,@object
	.size		.nv.reservedSmem.offset0,0x4
